	.headerflags	@"EF_CUDA_TEXMODE_UNIFIED EF_CUDA_64BIT_ADDRESS EF_CUDA_ACCELERATORS EF_CUDA_SM90 EF_CUDA_VIRTUAL_SM(EF_CUDA_SM90)"
	.elftype	@"ET_EXEC"


//--------------------- .nv.info                  --------------------------
	.section	.nv.info,"",@"SHT_CUDA_INFO"
	.align	4


	//----- nvinfo : EIATTR_REGCOUNT
	.align		4
        /*0000*/ 	.byte	0x04, 0x2f
        /*0002*/ 	.short	(.L_3 - .L_2)
	.align		4
.L_2:
        /*0004*/ 	.word	index@(triton_poi_fused_add_neg_2)
        /*0008*/ 	.word	0x00000011


	//----- nvinfo : EIATTR_MIN_STACK_SIZE
	.align		4
.L_3:
        /*000c*/ 	.byte	0x04, 0x12
        /*000e*/ 	.short	(.L_5 - .L_4)
	.align		4
.L_4:
        /*0010*/ 	.word	index@(triton_poi_fused_add_neg_2)
        /*0014*/ 	.word	0x00000000


	//----- nvinfo : EIATTR_FRAME_SIZE
	.align		4
.L_5:
        /*0018*/ 	.byte	0x04, 0x11
        /*001a*/ 	.short	(.L_7 - .L_6)
	.align		4
.L_6:
        /*001c*/ 	.word	index@(triton_poi_fused_add_neg_2)
        /*0020*/ 	.word	0x00000000


	//----- nvinfo : EIATTR_MIN_STACK_SIZE
	.align		4
.L_7:
        /*0024*/ 	.byte	0x04, 0x12
        /*0026*/ 	.short	(.L_9 - .L_8)
	.align		4
.L_8:
        /*0028*/ 	.word	index@(triton_poi_fused_add_neg_2)
        /*002c*/ 	.word	0x00000000
.L_9:


//--------------------- .nv.info.triton_poi_fused_add_neg_2 --------------------------
	.section	.nv.info.triton_poi_fused_add_neg_2,"",@"SHT_CUDA_INFO"
	.sectionflags	@""
	.align	4


	//----- nvinfo : EIATTR_CUDA_API_VERSION
	.align		4
        /*0000*/ 	.byte	0x04, 0x37
        /*0002*/ 	.short	(.L_11 - .L_10)
.L_10:
        /*0004*/ 	.word	0x0000007c


	//----- nvinfo : EIATTR_KPARAM_INFO
	.align		4
.L_11:
        /*0008*/ 	.byte	0x04, 0x17
        /*000a*/ 	.short	(.L_13 - .L_12)
.L_12:
        /*000c*/ 	.word	0x00000000
        /*0010*/ 	.short	0x0002
        /*0012*/ 	.short	0x0010
        /*0014*/ 	.byte	0x00, 0xf0, 0x11, 0x00


	//----- nvinfo : EIATTR_KPARAM_INFO
	.align		4
.L_13:
        /*0018*/ 	.byte	0x04, 0x17
        /*001a*/ 	.short	(.L_15 - .L_14)
.L_14:
        /*001c*/ 	.word	0x00000000
        /*0020*/ 	.short	0x0001
        /*0022*/ 	.short	0x0008
        /*0024*/ 	.byte	0x00, 0xf4, 0x21, 0x00


	//----- nvinfo : EIATTR_KPARAM_INFO
	.align		4
.L_15:
        /*0028*/ 	.byte	0x04, 0x17
        /*002a*/ 	.short	(.L_17 - .L_16)
.L_16:
        /*002c*/ 	.word	0x00000000
        /*0030*/ 	.short	0x0000
        /*0032*/ 	.short	0x0000
        /*0034*/ 	.byte	0x00, 0xf4, 0x21, 0x00


	//----- nvinfo : EIATTR_SPARSE_MMA_MASK
	.align		4
.L_17:
        /*0038*/ 	.byte	0x03, 0x50
        /*003a*/ 	.short	0x0000


	//----- nvinfo : EIATTR_MAXREG_COUNT
	.align		4
        /*003c*/ 	.byte	0x03, 0x1b
        /*003e*/ 	.short	0x00ff


	//----- nvinfo : EIATTR_EXIT_INSTR_OFFSETS
	.align		4
        /*0040*/ 	.byte	0x04, 0x1c
        /*0042*/ 	.short	(.L_19 - .L_18)


	//   ....[0]....
.L_18:
        /*0044*/ 	.word	0x000002d0


	//   ....[1]....
        /*0048*/ 	.word	0x000002f0


	//----- nvinfo : EIATTR_REQNTID
	.align		4
.L_19:
        /*004c*/ 	.byte	0x04, 0x10
        /*004e*/ 	.short	(.L_21 - .L_20)
.L_20:
        /*0050*/ 	.word	0x00000020
        /*0054*/ 	.word	0x00000001
        /*0058*/ 	.word	0x00000001


	//----- nvinfo : EIATTR_CBANK_PARAM_SIZE
	.align		4
.L_21:
        /*005c*/ 	.byte	0x03, 0x19
        /*005e*/ 	.short	0x0014


	//----- nvinfo : EIATTR_PARAM_CBANK
	.align		4
        /*0060*/ 	.byte	0x04, 0x0a
        /*0062*/ 	.short	(.L_23 - .L_22)
	.align		4
.L_22:
        /*0064*/ 	.word	index@(.nv.constant0.triton_poi_fused_add_neg_2)
        /*0068*/ 	.short	0x0210
        /*006a*/ 	.short	0x0014


	//----- nvinfo : EIATTR_SW_WAR
	.align		4
.L_23:
        /*006c*/ 	.byte	0x04, 0x36
        /*006e*/ 	.short	(.L_25 - .L_24)
.L_24:
        /*0070*/ 	.word	0x00000008
.L_25:


//--------------------- .nv.callgraph             --------------------------
	.section	.nv.callgraph,"",@"SHT_CUDA_CALLGRAPH"
	.align	4
	.sectionentsize	8
	.align		4
        /*0000*/ 	.word	0x00000000
	.align		4
        /*0004*/ 	.word	0xffffffff
	.align		4
        /*0008*/ 	.word	0x00000000
	.align		4
        /*000c*/ 	.word	0xfffffffe
	.align		4
        /*0010*/ 	.word	0x00000000
	.align		4
        /*0014*/ 	.word	0xfffffffd
	.align		4
        /*0018*/ 	.word	0x00000000
	.align		4
        /*001c*/ 	.word	0xfffffffc


//--------------------- .nv.constant4             --------------------------
	.section	.nv.constant4,"a",@progbits
	.align	8
	.align		8
.nv.constant4:
        /*0000*/ 	.dword	_$_str
	.align		8
        /*0008*/ 	.dword	_$_str_$_2


//--------------------- .text.triton_poi_fused_add_neg_2 --------------------------
	.section	.text.triton_poi_fused_add_neg_2,"ax",@progbits
	.align	128
        .global         triton_poi_fused_add_neg_2
        .type           triton_poi_fused_add_neg_2,@function
        .size           triton_poi_fused_add_neg_2,(.L_x_1 - triton_poi_fused_add_neg_2)
        .other          triton_poi_fused_add_neg_2,@"STO_CUDA_ENTRY STV_DEFAULT"
triton_poi_fused_add_neg_2:
.text.triton_poi_fused_add_neg_2:
[----:B------:R-:W0:Y:S02]  /*0000*/  LDC R1, c[0x0][0x28] ;  /* 0x00000a00ff017b82 */ /* 0x000e240000000800 */
[----:B------:R-:W1:Y:S01]  /*0010*/  S2R R0, SR_TID.X ;  /* 0x0000000000007919 */ /* 0x000e620000002100 */
[----:B------:R-:W2:Y:S01]  /*0020*/  LDC.64 R4, c[0x0][0x218] ;  /* 0x00008600ff047b82 */ /* 0x000ea20000000a00 */
[----:B------:R-:W-:Y:S01]  /*0030*/  CS2R R8, SRZ ;  /* 0x0000000000087805 */ /* 0x000fe2000001ff00 */
[----:B------:R-:W-:Y:S01]  /*0040*/  ULDC.64 UR4, c[0x0][0x208] ;  /* 0x0000820000047ab9 */ /* 0x000fe20000000a00 */
[----:B------:R-:W3:Y:S01]  /*0050*/  S2R R7, SR_CTAID.X ;  /* 0x0000000000077919 */ /* 0x000ee20000002500 */
[----:B------:R-:W-:Y:S02]  /*0060*/  CS2R R10, SRZ ;  /* 0x00000000000a7805 */ /* 0x000fe4000001ff00 */
[----:B-1----:R-:W-:Y:S02]  /*0070*/  SHF.L.U32 R0, R0, 0x1, RZ ;  /* 0x0000000100007819 */ /* 0x002fe400000006ff */
[----:B---3--:R-:W-:Y:S02]  /*0080*/  SHF.R.S32.HI R2, RZ, 0x19, R7 ;  /* 0x00000019ff027819 */ /* 0x008fe40000011407 */
[----:B------:R-:W-:-:S02]  /*0090*/  LOP3.LUT R0, R0, 0x3e, RZ, 0xc0, !PT ;  /* 0x0000003e00007812 */ /* 0x000fc400078ec0ff */
[----:B------:R-:W-:Y:S02]  /*00a0*/  SGXT R2, R2, 0x1 ;  /* 0x000000010202781a */ /* 0x000fe40000000200 */
[----:B------:R-:W-:Y:S01]  /*00b0*/  LEA R7, R7, R0, 0x6 ;  /* 0x0000000007077211 */ /* 0x000fe200078e30ff */
[----:B------:R-:W-:-:S03]  /*00c0*/  HFMA2.MMA R0, -RZ, RZ, 0, 0 ;  /* 0x00000000ff007435 */ /* 0x000fc600000001ff */
[----:B------:R-:W-:Y:S02]  /*00d0*/  LEA.HI R2, R2, R7, RZ, 0x2 ;  /* 0x0000000702027211 */ /* 0x000fe400078f10ff */
[----:B------:R-:W-:Y:S02]  /*00e0*/  ISETP.GE.AND P0, PT, R7, 0x40, PT ;  /* 0x000000400700780c */ /* 0x000fe40003f06270 */
[----:B------:R-:W-:-:S05]  /*00f0*/  LOP3.LUT R3, R2, 0xfffffffc, RZ, 0xc0, !PT ;  /* 0xfffffffc02037812 */ /* 0x000fca00078ec0ff */
[----:B--2---:R-:W-:Y:S02]  /*0100*/  IMAD.WIDE R4, R3, 0x4, R4 ;  /* 0x0000000403047825 */ /* 0x004fe400078e0204 */
[----:B------:R-:W1:Y:S04]  /*0110*/  LDC.64 R2, c[0x0][0x210] ;  /* 0x00008400ff027b82 */ /* 0x000e680000000a00 */
[----:B------:R-:W2:Y:S01]  /*0120*/  @!P0 LDG.E.EL R9, desc[UR4][R4.64+0x4] ;  /* 0x0000040404098981 */ /* 0x000ea2000c2e1900 */
[----:B------:R-:W-:-:S03]  /*0130*/  CS2R R12, SRZ ;  /* 0x00000000000c7805 */ /* 0x000fc6000001ff00 */
[----:B------:R-:W3:Y:S04]  /*0140*/  @!P0 LDG.E.EL R0, desc[UR4][R4.64] ;  /* 0x0000000404008981 */ /* 0x000ee8000c2e1900 */
[----:B------:R-:W4:Y:S01]  /*0150*/  @!P0 LDG.E.EL R10, desc[UR4][R4.64+0x4] ;  /* 0x00000404040a8981 */ /* 0x000f22000c2e1900 */
[----:B------:R-:W-:-:S03]  /*0160*/  MOV R14, RZ ;  /* 0x000000ff000e7202 */ /* 0x000fc60000000f00 */
[----:B------:R-:W5:Y:S04]  /*0170*/  @!P0 LDG.E.EL R8, desc[UR4][R4.64] ;  /* 0x0000000404088981 */ /* 0x000f68000c2e1900 */
[----:B------:R-:W5:Y:S04]  /*0180*/  @!P0 LDG.E.EL R11, desc[UR4][R4.64+0x8] ;  /* 0x00000804040b8981 */ /* 0x000f68000c2e1900 */
[----:B------:R-:W5:Y:S04]  /*0190*/  @!P0 LDG.E.EL R12, desc[UR4][R4.64+0x8] ;  /* 0x00000804040c8981 */ /* 0x000f68000c2e1900 */
[----:B------:R-:W5:Y:S04]  /*01a0*/  @!P0 LDG.E.EL R13, desc[UR4][R4.64+0xc] ;  /* 0x00000c04040d8981 */ /* 0x000f68000c2e1900 */
[----:B------:R-:W5:Y:S01]  /*01b0*/  @!P0 LDG.E.EL R14, desc[UR4][R4.64+0xc] ;  /* 0x00000c04040e8981 */ /* 0x000f62000c2e1900 */
[----:B-1----:R-:W-:Y:S01]  /*01c0*/  IMAD.WIDE R2, R7, 0x4, R2 ;  /* 0x0000000407027825 */ /* 0x002fe200078e0202 */
[----:B------:R-:W-:-:S06]  /*01d0*/  CS2R R6, SRZ ;  /* 0x0000000000067805 */ /* 0x000fcc000001ff00 */
[----:B------:R-:W5:Y:S01]  /*01e0*/  @!P0 LDG.E.64 R6, desc[UR4][R2.64] ;  /* 0x0000000402068981 */ /* 0x000f62000c1e1b00 */
[----:B--2---:R-:W-:-:S04]  /*01f0*/  FMUL R9, R9, R9 ;  /* 0x0000000909097220 */ /* 0x004fc80000400000 */
[----:B---3--:R-:W-:Y:S01]  /*0200*/  FFMA R0, R0, R0, R9 ;  /* 0x0000000000007223 */ /* 0x008fe20000000009 */
[----:B----4-:R-:W-:-:S04]  /*0210*/  FMUL R9, R10, R10 ;  /* 0x0000000a0a097220 */ /* 0x010fc80000400000 */
[----:B-----5:R-:W-:Y:S01]  /*0220*/  FFMA R9, R8, R8, R9 ;  /* 0x0000000808097223 */ /* 0x020fe20000000009 */
[----:B------:R-:W-:-:S03]  /*0230*/  FFMA R0, R11, R11, R0 ;  /* 0x0000000b0b007223 */ /* 0x000fc60000000000 */
[----:B------:R-:W-:Y:S01]  /*0240*/  FFMA R9, R12, R12, R9 ;  /* 0x0000000c0c097223 */ /* 0x000fe20000000009 */
[----:B------:R-:W-:-:S03]  /*0250*/  FFMA R0, R13, R13, R0 ;  /* 0x0000000d0d007223 */ /* 0x000fc60000000000 */
[----:B------:R-:W-:Y:S01]  /*0260*/  FFMA R9, R14, R14, R9 ;  /* 0x0000000e0e097223 */ /* 0x000fe20000000009 */
[----:B------:R-:W1:Y:S08]  /*0270*/  MUFU.SQRT R5, R0 ;  /* 0x0000000000057308 */ /* 0x000e700000002000 */
[----:B------:R-:W2:Y:S01]  /*0280*/  MUFU.SQRT R4, R9 ;  /* 0x0000000900047308 */ /* 0x000ea20000002000 */
[----:B-1----:R-:W-:-:S04]  /*0290*/  FFMA R6, R5, R5, R6 ;  /* 0x0000000505067223 */ /* 0x002fc80000000006 */
[----:B------:R-:W-:Y:S01]  /*02a0*/  FADD R6, RZ, -R6 ;  /* 0x80000006ff067221 */ /* 0x000fe20000000000 */
[----:B--2---:R-:W-:-:S04]  /*02b0*/  FFMA R7, R4, R4, R7 ;  /* 0x0000000404077223 */ /* 0x004fc80000000007 */
[----:B------:R-:W-:Y:S01]  /*02c0*/  FADD R7, RZ, -R7 ;  /* 0x80000007ff077221 */ /* 0x000fe20000000000 */
[----:B------:R-:W-:Y:S06]  /*02d0*/  @P0 EXIT ;  /* 0x000000000000094d */ /* 0x000fec0003800000 */
[----:B------:R-:W-:Y:S01]  /*02e0*/  STG.E.64 desc[UR4][R2.64], R6 ;  /* 0x0000000602007986 */ /* 0x000fe2000c101b04 */
[----:B------:R-:W-:Y:S05]  /*02f0*/  EXIT ;  /* 0x000000000000794d */ /* 0x000fea0003800000 */
.L_x_0:
[----:B------:R-:W-:-:S00]  /*0300*/  BRA `(.L_x_0) ;  /* 0xfffffffc00fc7947 */ /* 0x000fc0000383ffff */
[----:B------:R-:W-:-:S00]  /*0310*/  NOP ;  /* 0x0000000000007918 */ /* 0x000fc00000000000 */
        /* <DEDUP_REMOVED lines=14> */
.L_x_1:


//--------------------- .nv.global.init           --------------------------
	.section	.nv.global.init,"aw",@progbits
.nv.global.init:
	.type		_$_str,@object
	.size		_$_str,(_$_str_$_2 - _$_str)
_$_str:
        /*0000*/ 	.byte	0x5f, 0x5f, 0x43, 0x55, 0x44, 0x41, 0x5f, 0x46, 0x54, 0x5a, 0x00
	.type		_$_str_$_2,@object
	.size		_$_str_$_2,(.L_1 - _$_str_$_2)
_$_str_$_2:
        /*000b*/ 	.byte	0x5f, 0x5f, 0x43, 0x55, 0x44, 0x41, 0x5f, 0x50, 0x52, 0x45, 0x43, 0x5f, 0x53, 0x51, 0x52, 0x54
        /*001b*/ 	.byte	0x00
.L_1:


//--------------------- .nv.constant0.triton_poi_fused_add_neg_2 --------------------------
	.section	.nv.constant0.triton_poi_fused_add_neg_2,"a",@progbits
	.sectionflags	@""
	.align	4
.nv.constant0.triton_poi_fused_add_neg_2:
	.zero		548
